//
// Generated by NVIDIA NVVM Compiler
//
// Compiler Build ID: CL-36424714
// Cuda compilation tools, release 13.0, V13.0.88
// Based on NVVM 20.0.0
//

.version 9.0
.target sm_100
.address_size 64

	// .globl	lambda_26231

.visible .entry lambda_26231(
	.param .align 8 .b8 lambda_26231_param_0[56],
	.param .u64 .ptr .align 1 lambda_26231_param_1,
	.param .align 8 .b8 lambda_26231_param_2[24],
	.param .align 8 .b8 lambda_26231_param_3[16]
)
.maxntid 128
{
	.reg .pred 	%p<16>;
	.reg .b32 	%r<76>;
	.reg .b64 	%rd<29>;
	.reg .b64 	%fd<113>;

	ld.param.v2.u32 	{%r45, %r46}, [lambda_26231_param_0+48];
	ld.param.u64 	%rd8, [lambda_26231_param_3+8];
	ld.param.u64 	%rd6, [lambda_26231_param_0+24];
	ld.param.u64 	%rd1, [lambda_26231_param_2+8];
	ld.param.u32 	%r2, [lambda_26231_param_2+16];
	mov.u32 	%r47, %ctaid.x;
	mov.u32 	%r48, %ntid.x;
	mov.u32 	%r3, %tid.x;
	mov.u32 	%r49, %ctaid.y;
	mov.u32 	%r50, %ntid.y;
	mov.u32 	%r51, %tid.y;
	mad.lo.s32 	%r52, %r49, %r50, %r51;
	mul.lo.s32 	%r5, %r47, %r48;
	add.s32 	%r6, %r5, %r3;
	bar.sync 	0;
	setp.ge.s32 	%p1, %r6, %r45;
	setp.ge.s32 	%p2, %r52, %r46;
	or.pred  	%p3, %p1, %p2;
	@%p3 bra 	$L__BB0_17;
	cvta.to.global.u64 	%rd9, %rd8;
	shr.u32 	%r53, %r2, 31;
	add.s32 	%r54, %r2, %r53;
	shr.s32 	%r7, %r54, 1;
	cvta.to.global.u64 	%rd2, %rd6;
	mul.lo.s32 	%r8, %r45, %r52;
	setp.le.s32 	%p4, %r7, %r6;
	add.s32 	%r9, %r8, %r6;
	mul.wide.u32 	%rd10, %r9, 8;
	add.s64 	%rd3, %rd9, %rd10;
	sub.s32 	%r55, %r45, %r7;
	setp.lt.s32 	%p5, %r6, %r55;
	and.pred  	%p6, %p4, %p5;
	@%p6 bra 	$L__BB0_3;
	add.s64 	%rd12, %rd2, %rd10;
	ld.global.f64 	%fd14, [%rd12];
	st.global.f64 	[%rd3], %fd14;
	bra.uni 	$L__BB0_17;
$L__BB0_3:
	cvta.to.global.u64 	%rd4, %rd1;
	setp.lt.s32 	%p7, %r2, -1;
	mov.f64 	%fd111, 0d0000000000000000;
	@%p7 bra 	$L__BB0_16;
	neg.s32 	%r75, %r7;
	abs.s32 	%r56, %r7;
	add.s32 	%r57, %r7, %r56;
	add.s32 	%r11, %r57, 1;
	and.b32  	%r12, %r11, 15;
	setp.lt.u32 	%p8, %r57, 15;
	mov.f64 	%fd111, 0d0000000000000000;
	@%p8 bra 	$L__BB0_7;
	and.b32  	%r59, %r11, -16;
	neg.s32 	%r74, %r59;
	sub.s32 	%r72, %r9, %r7;
	mov.f64 	%fd111, 0d0000000000000000;
	mov.b32 	%r73, 0;
$L__BB0_6:
	.pragma "nounroll";
	mul.wide.s32 	%rd13, %r73, 8;
	add.s64 	%rd14, %rd4, %rd13;
	ld.global.f64 	%fd19, [%rd14];
	mul.wide.s32 	%rd15, %r72, 8;
	add.s64 	%rd16, %rd2, %rd15;
	ld.global.f64 	%fd20, [%rd16];
	fma.rn.f64 	%fd21, %fd19, %fd20, %fd111;
	ld.global.f64 	%fd22, [%rd14+8];
	ld.global.f64 	%fd23, [%rd16+8];
	fma.rn.f64 	%fd24, %fd22, %fd23, %fd21;
	ld.global.f64 	%fd25, [%rd14+16];
	ld.global.f64 	%fd26, [%rd16+16];
	fma.rn.f64 	%fd27, %fd25, %fd26, %fd24;
	ld.global.f64 	%fd28, [%rd14+24];
	ld.global.f64 	%fd29, [%rd16+24];
	fma.rn.f64 	%fd30, %fd28, %fd29, %fd27;
	ld.global.f64 	%fd31, [%rd14+32];
	ld.global.f64 	%fd32, [%rd16+32];
	fma.rn.f64 	%fd33, %fd31, %fd32, %fd30;
	ld.global.f64 	%fd34, [%rd14+40];
	ld.global.f64 	%fd35, [%rd16+40];
	fma.rn.f64 	%fd36, %fd34, %fd35, %fd33;
	ld.global.f64 	%fd37, [%rd14+48];
	ld.global.f64 	%fd38, [%rd16+48];
	fma.rn.f64 	%fd39, %fd37, %fd38, %fd36;
	ld.global.f64 	%fd40, [%rd14+56];
	ld.global.f64 	%fd41, [%rd16+56];
	fma.rn.f64 	%fd42, %fd40, %fd41, %fd39;
	ld.global.f64 	%fd43, [%rd14+64];
	ld.global.f64 	%fd44, [%rd16+64];
	fma.rn.f64 	%fd45, %fd43, %fd44, %fd42;
	ld.global.f64 	%fd46, [%rd14+72];
	ld.global.f64 	%fd47, [%rd16+72];
	fma.rn.f64 	%fd48, %fd46, %fd47, %fd45;
	ld.global.f64 	%fd49, [%rd14+80];
	ld.global.f64 	%fd50, [%rd16+80];
	fma.rn.f64 	%fd51, %fd49, %fd50, %fd48;
	ld.global.f64 	%fd52, [%rd14+88];
	ld.global.f64 	%fd53, [%rd16+88];
	fma.rn.f64 	%fd54, %fd52, %fd53, %fd51;
	ld.global.f64 	%fd55, [%rd14+96];
	ld.global.f64 	%fd56, [%rd16+96];
	fma.rn.f64 	%fd57, %fd55, %fd56, %fd54;
	ld.global.f64 	%fd58, [%rd14+104];
	ld.global.f64 	%fd59, [%rd16+104];
	fma.rn.f64 	%fd60, %fd58, %fd59, %fd57;
	ld.global.f64 	%fd61, [%rd14+112];
	ld.global.f64 	%fd62, [%rd16+112];
	fma.rn.f64 	%fd63, %fd61, %fd62, %fd60;
	add.s32 	%r75, %r75, 16;
	ld.global.f64 	%fd64, [%rd14+120];
	ld.global.f64 	%fd65, [%rd16+120];
	fma.rn.f64 	%fd111, %fd64, %fd65, %fd63;
	add.s32 	%r74, %r74, 16;
	add.s32 	%r73, %r73, 16;
	add.s32 	%r72, %r72, 16;
	setp.eq.s32 	%p9, %r74, 0;
	@%p9 bra 	$L__BB0_7;
	bra.uni 	$L__BB0_6;
$L__BB0_7:
	setp.eq.s32 	%p10, %r12, 0;
	@%p10 bra 	$L__BB0_16;
	and.b32  	%r16, %r11, 7;
	setp.lt.u32 	%p11, %r12, 8;
	@%p11 bra 	$L__BB0_10;
	add.s32 	%r60, %r75, %r7;
	mul.wide.s32 	%rd17, %r60, 8;
	add.s64 	%rd18, %rd4, %rd17;
	ld.global.f64 	%fd67, [%rd18];
	add.s32 	%r61, %r9, %r75;
	mul.wide.s32 	%rd19, %r61, 8;
	add.s64 	%rd20, %rd2, %rd19;
	ld.global.f64 	%fd68, [%rd20];
	fma.rn.f64 	%fd69, %fd67, %fd68, %fd111;
	ld.global.f64 	%fd70, [%rd18+8];
	ld.global.f64 	%fd71, [%rd20+8];
	fma.rn.f64 	%fd72, %fd70, %fd71, %fd69;
	ld.global.f64 	%fd73, [%rd18+16];
	ld.global.f64 	%fd74, [%rd20+16];
	fma.rn.f64 	%fd75, %fd73, %fd74, %fd72;
	ld.global.f64 	%fd76, [%rd18+24];
	ld.global.f64 	%fd77, [%rd20+24];
	fma.rn.f64 	%fd78, %fd76, %fd77, %fd75;
	ld.global.f64 	%fd79, [%rd18+32];
	ld.global.f64 	%fd80, [%rd20+32];
	fma.rn.f64 	%fd81, %fd79, %fd80, %fd78;
	ld.global.f64 	%fd82, [%rd18+40];
	ld.global.f64 	%fd83, [%rd20+40];
	fma.rn.f64 	%fd84, %fd82, %fd83, %fd81;
	ld.global.f64 	%fd85, [%rd18+48];
	ld.global.f64 	%fd86, [%rd20+48];
	fma.rn.f64 	%fd87, %fd85, %fd86, %fd84;
	ld.global.f64 	%fd88, [%rd18+56];
	ld.global.f64 	%fd89, [%rd20+56];
	fma.rn.f64 	%fd111, %fd88, %fd89, %fd87;
	add.s32 	%r75, %r75, 8;
$L__BB0_10:
	setp.eq.s32 	%p12, %r16, 0;
	@%p12 bra 	$L__BB0_16;
	and.b32  	%r19, %r11, 3;
	setp.lt.u32 	%p13, %r16, 4;
	@%p13 bra 	$L__BB0_13;
	add.s32 	%r62, %r75, %r7;
	mul.wide.s32 	%rd21, %r62, 8;
	add.s64 	%rd22, %rd4, %rd21;
	ld.global.f64 	%fd91, [%rd22];
	add.s32 	%r63, %r9, %r75;
	mul.wide.s32 	%rd23, %r63, 8;
	add.s64 	%rd24, %rd2, %rd23;
	ld.global.f64 	%fd92, [%rd24];
	fma.rn.f64 	%fd93, %fd91, %fd92, %fd111;
	ld.global.f64 	%fd94, [%rd22+8];
	ld.global.f64 	%fd95, [%rd24+8];
	fma.rn.f64 	%fd96, %fd94, %fd95, %fd93;
	ld.global.f64 	%fd97, [%rd22+16];
	ld.global.f64 	%fd98, [%rd24+16];
	fma.rn.f64 	%fd99, %fd97, %fd98, %fd96;
	ld.global.f64 	%fd100, [%rd22+24];
	ld.global.f64 	%fd101, [%rd24+24];
	fma.rn.f64 	%fd111, %fd100, %fd101, %fd99;
	add.s32 	%r75, %r75, 4;
$L__BB0_13:
	setp.eq.s32 	%p14, %r19, 0;
	@%p14 bra 	$L__BB0_16;
	add.s32 	%r64, %r3, %r75;
	add.s32 	%r65, %r64, %r5;
	add.s32 	%r71, %r65, %r8;
	add.s32 	%r70, %r75, %r7;
	neg.s32 	%r69, %r19;
$L__BB0_15:
	.pragma "nounroll";
	mul.wide.s32 	%rd25, %r71, 8;
	add.s64 	%rd26, %rd2, %rd25;
	mul.wide.s32 	%rd27, %r70, 8;
	add.s64 	%rd28, %rd4, %rd27;
	ld.global.f64 	%fd102, [%rd28];
	ld.global.f64 	%fd103, [%rd26];
	fma.rn.f64 	%fd111, %fd102, %fd103, %fd111;
	add.s32 	%r71, %r71, 1;
	add.s32 	%r70, %r70, 1;
	add.s32 	%r69, %r69, 1;
	setp.ne.s32 	%p15, %r69, 0;
	@%p15 bra 	$L__BB0_15;
$L__BB0_16:
	st.global.f64 	[%rd3], %fd111;
$L__BB0_17:
	ret;

}
	// .globl	lambda_26506
.visible .entry lambda_26506(
	.param .align 8 .b8 lambda_26506_param_0[56],
	.param .u64 .ptr .align 1 lambda_26506_param_1,
	.param .align 8 .b8 lambda_26506_param_2[24],
	.param .align 8 .b8 lambda_26506_param_3[16],
	.param .u64 .ptr .align 1 lambda_26506_param_4,
	.param .align 8 .b8 lambda_26506_param_5[16]
)
.maxntid 128
{
	.reg .pred 	%p<15>;
	.reg .b32 	%r<63>;
	.reg .b64 	%rd<41>;
	.reg .b64 	%fd<69>;

	ld.param.v2.u32 	{%r29, %r30}, [lambda_26506_param_0+48];
	ld.param.u64 	%rd5, [lambda_26506_param_5+8];
	ld.param.u64 	%rd1, [lambda_26506_param_2+8];
	ld.param.u32 	%r3, [lambda_26506_param_2+20];
	ld.param.u64 	%rd6, [lambda_26506_param_3+8];
	cvta.to.global.u64 	%rd2, %rd6;
	mov.u32 	%r31, %ctaid.x;
	mov.u32 	%r32, %ntid.x;
	mov.u32 	%r33, %tid.x;
	mov.u32 	%r34, %ctaid.y;
	mov.u32 	%r35, %ntid.y;
	mov.u32 	%r36, %tid.y;
	mad.lo.s32 	%r37, %r34, %r35, %r36;
	mad.lo.s32 	%r5, %r31, %r32, %r33;
	bar.sync 	0;
	setp.ge.s32 	%p1, %r5, %r29;
	setp.ge.s32 	%p2, %r37, %r30;
	or.pred  	%p3, %p1, %p2;
	@%p3 bra 	$L__BB1_16;
	cvta.to.global.u64 	%rd7, %rd5;
	shr.u32 	%r38, %r3, 31;
	add.s32 	%r39, %r3, %r38;
	shr.s32 	%r6, %r39, 1;
	setp.ge.s32 	%p4, %r37, %r6;
	mad.lo.s32 	%r7, %r29, %r37, %r5;
	mul.wide.u32 	%rd8, %r7, 8;
	add.s64 	%rd3, %rd7, %rd8;
	sub.s32 	%r40, %r30, %r6;
	setp.lt.s32 	%p5, %r37, %r40;
	and.pred  	%p6, %p4, %p5;
	@%p6 bra 	$L__BB1_3;
	add.s64 	%rd10, %rd2, %rd8;
	ld.global.f64 	%fd13, [%rd10];
	st.global.f64 	[%rd3], %fd13;
	bra.uni 	$L__BB1_16;
$L__BB1_3:
	cvta.to.global.u64 	%rd4, %rd1;
	setp.lt.s32 	%p7, %r3, -1;
	mov.f64 	%fd67, 0d0000000000000000;
	@%p7 bra 	$L__BB1_15;
	neg.s32 	%r62, %r6;
	abs.s32 	%r41, %r6;
	add.s32 	%r9, %r6, %r41;
	add.s32 	%r10, %r9, 1;
	and.b32  	%r11, %r10, 7;
	setp.lt.u32 	%p8, %r9, 7;
	mov.f64 	%fd67, 0d0000000000000000;
	@%p8 bra 	$L__BB1_7;
	and.b32  	%r43, %r10, -8;
	neg.s32 	%r61, %r43;
	sub.s32 	%r44, %r37, %r6;
	mad.lo.s32 	%r59, %r29, %r44, %r5;
	shl.b32 	%r14, %r29, 3;
	mov.f64 	%fd67, 0d0000000000000000;
	mov.b32 	%r60, 0;
	mul.wide.s32 	%rd15, %r29, 8;
$L__BB1_6:
	.pragma "nounroll";
	mul.wide.s32 	%rd11, %r60, 8;
	add.s64 	%rd12, %rd4, %rd11;
	ld.global.f64 	%fd18, [%rd12];
	mul.wide.s32 	%rd13, %r59, 8;
	add.s64 	%rd14, %rd2, %rd13;
	ld.global.f64 	%fd19, [%rd14];
	fma.rn.f64 	%fd20, %fd18, %fd19, %fd67;
	ld.global.f64 	%fd21, [%rd12+8];
	add.s64 	%rd16, %rd14, %rd15;
	ld.global.f64 	%fd22, [%rd16];
	fma.rn.f64 	%fd23, %fd21, %fd22, %fd20;
	ld.global.f64 	%fd24, [%rd12+16];
	add.s64 	%rd17, %rd16, %rd15;
	ld.global.f64 	%fd25, [%rd17];
	fma.rn.f64 	%fd26, %fd24, %fd25, %fd23;
	ld.global.f64 	%fd27, [%rd12+24];
	add.s64 	%rd18, %rd17, %rd15;
	ld.global.f64 	%fd28, [%rd18];
	fma.rn.f64 	%fd29, %fd27, %fd28, %fd26;
	ld.global.f64 	%fd30, [%rd12+32];
	add.s64 	%rd19, %rd18, %rd15;
	ld.global.f64 	%fd31, [%rd19];
	fma.rn.f64 	%fd32, %fd30, %fd31, %fd29;
	ld.global.f64 	%fd33, [%rd12+40];
	add.s64 	%rd20, %rd19, %rd15;
	ld.global.f64 	%fd34, [%rd20];
	fma.rn.f64 	%fd35, %fd33, %fd34, %fd32;
	ld.global.f64 	%fd36, [%rd12+48];
	add.s64 	%rd21, %rd20, %rd15;
	ld.global.f64 	%fd37, [%rd21];
	fma.rn.f64 	%fd38, %fd36, %fd37, %fd35;
	add.s32 	%r62, %r62, 8;
	ld.global.f64 	%fd39, [%rd12+56];
	add.s64 	%rd22, %rd21, %rd15;
	ld.global.f64 	%fd40, [%rd22];
	fma.rn.f64 	%fd67, %fd39, %fd40, %fd38;
	add.s32 	%r61, %r61, 8;
	add.s32 	%r60, %r60, 8;
	add.s32 	%r59, %r59, %r14;
	setp.eq.s32 	%p9, %r61, 0;
	@%p9 bra 	$L__BB1_7;
	bra.uni 	$L__BB1_6;
$L__BB1_7:
	setp.eq.s32 	%p10, %r11, 0;
	@%p10 bra 	$L__BB1_15;
	setp.lt.u32 	%p11, %r11, 4;
	@%p11 bra 	$L__BB1_10;
	add.s32 	%r45, %r62, %r37;
	add.s32 	%r46, %r62, %r6;
	mul.wide.s32 	%rd23, %r46, 8;
	add.s64 	%rd24, %rd4, %rd23;
	ld.global.f64 	%fd42, [%rd24];
	mad.lo.s32 	%r47, %r45, %r29, %r5;
	mul.wide.s32 	%rd25, %r47, 8;
	add.s64 	%rd26, %rd2, %rd25;
	ld.global.f64 	%fd43, [%rd26];
	fma.rn.f64 	%fd44, %fd42, %fd43, %fd67;
	ld.global.f64 	%fd45, [%rd24+8];
	mul.wide.s32 	%rd27, %r29, 8;
	add.s64 	%rd28, %rd26, %rd27;
	ld.global.f64 	%fd46, [%rd28];
	fma.rn.f64 	%fd47, %fd45, %fd46, %fd44;
	ld.global.f64 	%fd48, [%rd24+16];
	add.s64 	%rd29, %rd28, %rd27;
	ld.global.f64 	%fd49, [%rd29];
	fma.rn.f64 	%fd50, %fd48, %fd49, %fd47;
	ld.global.f64 	%fd51, [%rd24+24];
	add.s64 	%rd30, %rd29, %rd27;
	ld.global.f64 	%fd52, [%rd30];
	fma.rn.f64 	%fd67, %fd51, %fd52, %fd50;
	add.s32 	%r62, %r62, 4;
$L__BB1_10:
	and.b32  	%r48, %r10, 3;
	setp.eq.s32 	%p12, %r48, 0;
	@%p12 bra 	$L__BB1_15;
	setp.eq.s32 	%p13, %r48, 1;
	@%p13 bra 	$L__BB1_13;
	add.s32 	%r49, %r62, %r37;
	add.s32 	%r50, %r62, %r6;
	mul.wide.s32 	%rd31, %r50, 8;
	add.s64 	%rd32, %rd4, %rd31;
	ld.global.f64 	%fd54, [%rd32];
	mad.lo.s32 	%r51, %r49, %r29, %r5;
	mul.wide.s32 	%rd33, %r51, 8;
	add.s64 	%rd34, %rd2, %rd33;
	ld.global.f64 	%fd55, [%rd34];
	fma.rn.f64 	%fd56, %fd54, %fd55, %fd67;
	ld.global.f64 	%fd57, [%rd32+8];
	mul.wide.s32 	%rd35, %r29, 8;
	add.s64 	%rd36, %rd34, %rd35;
	ld.global.f64 	%fd58, [%rd36];
	fma.rn.f64 	%fd67, %fd57, %fd58, %fd56;
	add.s32 	%r62, %r62, 2;
$L__BB1_13:
	and.b32  	%r52, %r9, 1;
	setp.eq.b32 	%p14, %r52, 1;
	@%p14 bra 	$L__BB1_15;
	add.s32 	%r53, %r62, %r37;
	add.s32 	%r54, %r62, %r6;
	mul.wide.s32 	%rd37, %r54, 8;
	add.s64 	%rd38, %rd4, %rd37;
	ld.global.f64 	%fd59, [%rd38];
	mad.lo.s32 	%r55, %r53, %r29, %r5;
	mul.wide.s32 	%rd39, %r55, 8;
	add.s64 	%rd40, %rd2, %rd39;
	ld.global.f64 	%fd60, [%rd40];
	fma.rn.f64 	%fd67, %fd59, %fd60, %fd67;
$L__BB1_15:
	st.global.f64 	[%rd3], %fd67;
$L__BB1_16:
	ret;

}


// ===== COMPILED SASS (sm_100) =====

	.target	sm_100

	.elftype	@"ET_EXEC"


//--------------------- .note.nv.tkinfo           --------------------------
	.section	.note.nv.tkinfo,"",@"SHT_NOTE"
	.sectionflags	@"SHF_NOTE_NV_TKINFO"
	.tkinfo
        /*0018*/ 	.word	0x00000002
        /*0030*/ 	.string	""
        /*0030*/ 	.string	"ptxas"
        /*0030*/ 	.string	"Cuda compilation tools, release 13.0, V13.0.88"
        /*0030*/ 	.string	"Build cuda_13.0.r13.0/compiler.36424714_0"
        /*0030*/ 	.string	"-arch sm_100 -m 64 "



//--------------------- .note.nv.cuinfo           --------------------------
	.section	.note.nv.cuinfo,"",@"SHT_NOTE"
	.sectionflags	@"SHF_NOTE_NV_CUINFO"
        /*0018*/ 	.short	0x0002
        /*001a*/ 	.short	0x0064
        /*001c*/ 	.short	0x0082
	.zero		2


//--------------------- .nv.info                  --------------------------
	.section	.nv.info,"",@"SHT_CUDA_INFO"
	.align	4


	//----- nvinfo : EIATTR_REGCOUNT
	.align		4
        /*0000*/ 	.byte	0x04, 0x2f
        /*0002*/ 	.short	(.L_1 - .L_0)
	.align		4
.L_0:
        /*0004*/ 	.word	index@(lambda_26231)
        /*0008*/ 	.word	0x00000020


	//----- nvinfo : EIATTR_FRAME_SIZE
	.align		4
.L_1:
        /*000c*/ 	.byte	0x04, 0x11
        /*000e*/ 	.short	(.L_3 - .L_2)
	.align		4
.L_2:
        /*0010*/ 	.word	index@(lambda_26231)
        /*0014*/ 	.word	0x00000000


	//----- nvinfo : EIATTR_REGCOUNT
	.align		4
.L_3:
        /*0018*/ 	.byte	0x04, 0x2f
        /*001a*/ 	.short	(.L_5 - .L_4)
	.align		4
.L_4:
        /*001c*/ 	.word	index@(lambda_26506)
        /*0020*/ 	.word	0x00000020


	//----- nvinfo : EIATTR_FRAME_SIZE
	.align		4
.L_5:
        /*0024*/ 	.byte	0x04, 0x11
        /*0026*/ 	.short	(.L_7 - .L_6)
	.align		4
.L_6:
        /*0028*/ 	.word	index@(lambda_26506)
        /*002c*/ 	.word	0x00000000


	//----- nvinfo : EIATTR_MIN_STACK_SIZE
	.align		4
.L_7:
        /*0030*/ 	.byte	0x04, 0x12
        /*0032*/ 	.short	(.L_9 - .L_8)
	.align		4
.L_8:
        /*0034*/ 	.word	index@(lambda_26506)
        /*0038*/ 	.word	0x00000000


	//----- nvinfo : EIATTR_MIN_STACK_SIZE
	.align		4
.L_9:
        /*003c*/ 	.byte	0x04, 0x12
        /*003e*/ 	.short	(.L_11 - .L_10)
	.align		4
.L_10:
        /*0040*/ 	.word	index@(lambda_26231)
        /*0044*/ 	.word	0x00000000
.L_11:


//--------------------- .nv.compat                --------------------------
	.section	.nv.compat,"",@"SHT_CUDA_COMPAT_INFO"
	.align	4
        /*0000*/ 	.byte	0x02, 0x09, 0x00, 0x00, 0x02, 0x02, 0x01, 0x00, 0x02, 0x05, 0x05, 0x00, 0x03, 0x07, 0x01, 0x01
        /*0010*/ 	.byte	0x02, 0x03, 0x00, 0x00, 0x02, 0x06, 0x01, 0x00, 0x04, 0x0b, 0x08, 0x00, 0x01, 0x00, 0x00, 0x00
        /*0020*/ 	.byte	0x00, 0x00, 0x00, 0x00


//--------------------- .nv.info.lambda_26506     --------------------------
	.section	.nv.info.lambda_26506,"",@"SHT_CUDA_INFO"
	.sectionflags	@""
	.align	4


	//----- nvinfo : EIATTR_CUDA_API_VERSION
	.align		4
        /*0000*/ 	.byte	0x04, 0x37
        /*0002*/ 	.short	(.L_13 - .L_12)
.L_12:
        /*0004*/ 	.word	0x00000082


	//----- nvinfo : EIATTR_KPARAM_INFO
	.align		4
.L_13:
        /*0008*/ 	.byte	0x04, 0x17
        /*000a*/ 	.short	(.L_15 - .L_14)
.L_14:
        /*000c*/ 	.word	0x00000000
        /*0010*/ 	.short	0x0005
        /*0012*/ 	.short	0x0070
        /*0014*/ 	.byte	0x00, 0xf0, 0x41, 0x00


	//----- nvinfo : EIATTR_KPARAM_INFO
	.align		4
.L_15:
        /*0018*/ 	.byte	0x04, 0x17
        /*001a*/ 	.short	(.L_17 - .L_16)
.L_16:
        /*001c*/ 	.word	0x00000000
        /*0020*/ 	.short	0x0004
        /*0022*/ 	.short	0x0068
        /*0024*/ 	.byte	0x00, 0xf5, 0x21, 0x00


	//----- nvinfo : EIATTR_KPARAM_INFO
	.align		4
.L_17:
        /*0028*/ 	.byte	0x04, 0x17
        /*002a*/ 	.short	(.L_19 - .L_18)
.L_18:
        /*002c*/ 	.word	0x00000000
        /*0030*/ 	.short	0x0003
        /*0032*/ 	.short	0x0058
        /*0034*/ 	.byte	0x00, 0xf0, 0x41, 0x00


	//----- nvinfo : EIATTR_KPARAM_INFO
	.align		4
.L_19:
        /*0038*/ 	.byte	0x04, 0x17
        /*003a*/ 	.short	(.L_21 - .L_20)
.L_20:
        /*003c*/ 	.word	0x00000000
        /*0040*/ 	.short	0x0002
        /*0042*/ 	.short	0x0040
        /*0044*/ 	.byte	0x00, 0xf0, 0x61, 0x00


	//----- nvinfo : EIATTR_KPARAM_INFO
	.align		4
.L_21:
        /*0048*/ 	.byte	0x04, 0x17
        /*004a*/ 	.short	(.L_23 - .L_22)
.L_22:
        /*004c*/ 	.word	0x00000000
        /*0050*/ 	.short	0x0001
        /*0052*/ 	.short	0x0038
        /*0054*/ 	.byte	0x00, 0xf5, 0x21, 0x00


	//----- nvinfo : EIATTR_KPARAM_INFO
	.align		4
.L_23:
        /*0058*/ 	.byte	0x04, 0x17
        /*005a*/ 	.short	(.L_25 - .L_24)
.L_24:
        /*005c*/ 	.word	0x00000000
        /*0060*/ 	.short	0x0000
        /*0062*/ 	.short	0x0000
        /*0064*/ 	.byte	0x00, 0xf0, 0xe1, 0x00


	//----- nvinfo : EIATTR_SPARSE_MMA_MASK
	.align		4
.L_25:
        /*0068*/ 	.byte	0x03, 0x50
        /*006a*/ 	.short	0x0000


	//----- nvinfo : EIATTR_MAXREG_COUNT
	.align		4
        /*006c*/ 	.byte	0x03, 0x1b
        /*006e*/ 	.short	0x00ff


	//----- nvinfo : EIATTR_NUM_BARRIERS
	.align		4
        /*0070*/ 	.byte	0x02, 0x4c
        /*0072*/ 	.byte	0x01
	.zero		1


	//----- nvinfo : EIATTR_MERCURY_ISA_VERSION
	.align		4
        /*0074*/ 	.byte	0x03, 0x5f
        /*0076*/ 	.short	0x0101


	//----- nvinfo : EIATTR_VRC_CTA_INIT_COUNT
	.align		4
        /*0078*/ 	.byte	0x02, 0x4a
	.zero		1
	.zero		1


	//----- nvinfo : EIATTR_EXIT_INSTR_OFFSETS
	.align		4
        /*007c*/ 	.byte	0x04, 0x1c
        /*007e*/ 	.short	(.L_27 - .L_26)


	//   ....[0]....
.L_26:
        /*0080*/ 	.word	0x000000e0


	//   ....[1]....
        /*0084*/ 	.word	0x000001e0


	//   ....[2]....
        /*0088*/ 	.word	0x00000950


	//----- nvinfo : EIATTR_MAX_THREADS
	.align		4
.L_27:
        /*008c*/ 	.byte	0x04, 0x05
        /*008e*/ 	.short	(.L_29 - .L_28)
.L_28:
        /*0090*/ 	.word	0x00000080
        /*0094*/ 	.word	0x00000001
        /*0098*/ 	.word	0x00000001


	//----- nvinfo : EIATTR_CRS_STACK_SIZE
	.align		4
.L_29:
        /*009c*/ 	.byte	0x04, 0x1e
        /*009e*/ 	.short	(.L_31 - .L_30)
.L_30:
        /*00a0*/ 	.word	0x00000000


	//----- nvinfo : EIATTR_CBANK_PARAM_SIZE
	.align		4
.L_31:
        /*00a4*/ 	.byte	0x03, 0x19
        /*00a6*/ 	.short	0x0080


	//----- nvinfo : EIATTR_PARAM_CBANK
	.align		4
        /*00a8*/ 	.byte	0x04, 0x0a
        /*00aa*/ 	.short	(.L_33 - .L_32)
	.align		4
.L_32:
        /*00ac*/ 	.word	index@(.nv.constant0.lambda_26506)
        /*00b0*/ 	.short	0x0380
        /*00b2*/ 	.short	0x0080


	//----- nvinfo : EIATTR_SW_WAR
	.align		4
.L_33:
        /*00b4*/ 	.byte	0x04, 0x36
        /*00b6*/ 	.short	(.L_35 - .L_34)
.L_34:
        /*00b8*/ 	.word	0x00000008
.L_35:


//--------------------- .nv.info.lambda_26231     --------------------------
	.section	.nv.info.lambda_26231,"",@"SHT_CUDA_INFO"
	.sectionflags	@""
	.align	4


	//----- nvinfo : EIATTR_CUDA_API_VERSION
	.align		4
        /*0000*/ 	.byte	0x04, 0x37
        /*0002*/ 	.short	(.L_37 - .L_36)
.L_36:
        /*0004*/ 	.word	0x00000082


	//----- nvinfo : EIATTR_KPARAM_INFO
	.align		4
.L_37:
        /*0008*/ 	.byte	0x04, 0x17
        /*000a*/ 	.short	(.L_39 - .L_38)
.L_38:
        /*000c*/ 	.word	0x00000000
        /*0010*/ 	.short	0x0003
        /*0012*/ 	.short	0x0058
        /*0014*/ 	.byte	0x00, 0xf0, 0x41, 0x00


	//----- nvinfo : EIATTR_KPARAM_INFO
	.align		4
.L_39:
        /*0018*/ 	.byte	0x04, 0x17
        /*001a*/ 	.short	(.L_41 - .L_40)
.L_40:
        /*001c*/ 	.word	0x00000000
        /*0020*/ 	.short	0x0002
        /*0022*/ 	.short	0x0040
        /*0024*/ 	.byte	0x00, 0xf0, 0x61, 0x00


	//----- nvinfo : EIATTR_KPARAM_INFO
	.align		4
.L_41:
        /*0028*/ 	.byte	0x04, 0x17
        /*002a*/ 	.short	(.L_43 - .L_42)
.L_42:
        /*002c*/ 	.word	0x00000000
        /*0030*/ 	.short	0x0001
        /*0032*/ 	.short	0x0038
        /*0034*/ 	.byte	0x00, 0xf5, 0x21, 0x00


	//----- nvinfo : EIATTR_KPARAM_INFO
	.align		4
.L_43:
        /*0038*/ 	.byte	0x04, 0x17
        /*003a*/ 	.short	(.L_45 - .L_44)
.L_44:
        /*003c*/ 	.word	0x00000000
        /*0040*/ 	.short	0x0000
        /*0042*/ 	.short	0x0000
        /*0044*/ 	.byte	0x00, 0xf0, 0xe1, 0x00


	//----- nvinfo : EIATTR_SPARSE_MMA_MASK
	.align		4
.L_45:
        /*0048*/ 	.byte	0x03, 0x50
        /*004a*/ 	.short	0x0000


	//----- nvinfo : EIATTR_MAXREG_COUNT
	.align		4
        /*004c*/ 	.byte	0x03, 0x1b
        /*004e*/ 	.short	0x00ff


	//----- nvinfo : EIATTR_NUM_BARRIERS
	.align		4
        /*0050*/ 	.byte	0x02, 0x4c
        /*0052*/ 	.byte	0x01
	.zero		1


	//----- nvinfo : EIATTR_MERCURY_ISA_VERSION
	.align		4
        /*0054*/ 	.byte	0x03, 0x5f
        /*0056*/ 	.short	0x0101


	//----- nvinfo : EIATTR_VRC_CTA_INIT_COUNT
	.align		4
        /*0058*/ 	.byte	0x02, 0x4a
	.zero		1
	.zero		1


	//----- nvinfo : EIATTR_EXIT_INSTR_OFFSETS
	.align		4
        /*005c*/ 	.byte	0x04, 0x1c
        /*005e*/ 	.short	(.L_47 - .L_46)


	//   ....[0]....
.L_46:
        /*0060*/ 	.word	0x000000e0


	//   ....[1]....
        /*0064*/ 	.word	0x000001e0


	//   ....[2]....
        /*0068*/ 	.word	0x00000b90


	//----- nvinfo : EIATTR_MAX_THREADS
	.align		4
.L_47:
        /*006c*/ 	.byte	0x04, 0x05
        /*006e*/ 	.short	(.L_49 - .L_48)
.L_48:
        /*0070*/ 	.word	0x00000080
        /*0074*/ 	.word	0x00000001
        /*0078*/ 	.word	0x00000001


	//----- nvinfo : EIATTR_CRS_STACK_SIZE
	.align		4
.L_49:
        /*007c*/ 	.byte	0x04, 0x1e
        /*007e*/ 	.short	(.L_51 - .L_50)
.L_50:
        /*0080*/ 	.word	0x00000000


	//----- nvinfo : EIATTR_CBANK_PARAM_SIZE
	.align		4
.L_51:
        /*0084*/ 	.byte	0x03, 0x19
        /*0086*/ 	.short	0x0068


	//----- nvinfo : EIATTR_PARAM_CBANK
	.align		4
        /*0088*/ 	.byte	0x04, 0x0a
        /*008a*/ 	.short	(.L_53 - .L_52)
	.align		4
.L_52:
        /*008c*/ 	.word	index@(.nv.constant0.lambda_26231)
        /*0090*/ 	.short	0x0380
        /*0092*/ 	.short	0x0068


	//----- nvinfo : EIATTR_SW_WAR
	.align		4
.L_53:
        /*0094*/ 	.byte	0x04, 0x36
        /*0096*/ 	.short	(.L_55 - .L_54)
.L_54:
        /*0098*/ 	.word	0x00000008
.L_55:


//--------------------- .nv.callgraph             --------------------------
	.section	.nv.callgraph,"",@"SHT_CUDA_CALLGRAPH"
	.align	4
	.sectionentsize	8
	.align		4
        /*0000*/ 	.word	0x00000000
	.align		4
        /*0004*/ 	.word	0xffffffff
	.align		4
        /*0008*/ 	.word	0x00000000
	.align		4
        /*000c*/ 	.word	0xfffffffe
	.align		4
        /*0010*/ 	.word	0x00000000
	.align		4
        /*0014*/ 	.word	0xfffffffd
	.align		4
        /*0018*/ 	.word	0x00000000
	.align		4
        /*001c*/ 	.word	0xfffffffc


//--------------------- .text.lambda_26506        --------------------------
	.section	.text.lambda_26506,"ax",@progbits
	.align	128
        .global         lambda_26506
        .type           lambda_26506,@function
        .size           lambda_26506,(.L_x_14 - lambda_26506)
        .other          lambda_26506,@"STO_CUDA_ENTRY STV_DEFAULT"
lambda_26506:
.text.lambda_26506:
[----:B------:R-:W-:Y:S01]  /*0000*/  LDC R1, c[0x0][0x37c] ;  /* 0x0000df00ff017b82 */ /* 0x000fe20000000800 */
[----:B------:R-:W0:Y:S07]  /*0010*/  S2R R5, SR_TID.Y ;  /* 0x0000000000057919 */ /* 0x000e2e0000002200 */
[----:B------:R-:W1:Y:S01]  /*0020*/  LDC R3, c[0x0][0x360] ;  /* 0x0000d800ff037b82 */ /* 0x000e620000000800 */
[----:B------:R-:W2:Y:S01]  /*0030*/  LDCU.64 UR6, c[0x0][0x3b0] ;  /* 0x00007600ff0677ac */ /* 0x000ea20008000a00 */
[----:B------:R-:W1:Y:S06]  /*0040*/  S2R R2, SR_TID.X ;  /* 0x0000000000027919 */ /* 0x000e6c0000002100 */
[----:B------:R-:W0:Y:S08]  /*0050*/  S2UR UR5, SR_CTAID.Y ;  /* 0x00000000000579c3 */ /* 0x000e300000002600 */
[----:B------:R-:W0:Y:S08]  /*0060*/  LDC R0, c[0x0][0x364] ;  /* 0x0000d900ff007b82 */ /* 0x000e300000000800 */
[----:B------:R-:W1:Y:S01]  /*0070*/  S2UR UR4, SR_CTAID.X ;  /* 0x00000000000479c3 */ /* 0x000e620000002500 */
[----:B0-----:R-:W-:-:S07]  /*0080*/  IMAD R0, R0, UR5, R5 ;  /* 0x0000000500007c24 */ /* 0x001fce000f8e0205 */
[----:B------:R-:W-:Y:S01]  /*0090*/  BAR.SYNC.DEFER_BLOCKING 0x0 ;  /* 0x0000000000007b1d */ /* 0x000fe20000010000 */
[----:B--2---:R-:W-:Y:S01]  /*00a0*/  ISETP.GE.AND P0, PT, R0, UR7, PT ;  /* 0x0000000700007c0c */ /* 0x004fe2000bf06270 */
[----:B-1----:R-:W-:Y:S01]  /*00b0*/  IMAD R3, R3, UR4, R2 ;  /* 0x0000000403037c24 */ /* 0x002fe2000f8e0202 */
[----:B------:R-:W-:-:S04]  /*00c0*/  MOV R2, UR6 ;  /* 0x0000000600027c02 */ /* 0x000fc80008000f00 */
[----:B------:R-:W-:-:S13]  /*00d0*/  ISETP.GE.OR P0, PT, R3, R2, P0 ;  /* 0x000000020300720c */ /* 0x000fda0000706670 */
[----:B------:R-:W-:Y:S05]  /*00e0*/  @P0 EXIT ;  /* 0x000000000000094d */ /* 0x000fea0003800000 */
[----:B------:R-:W0:Y:S01]  /*00f0*/  LDC R4, c[0x0][0x3d4] ;  /* 0x0000f500ff047b82 */ /* 0x000e220000000800 */
[----:B------:R-:W1:Y:S07]  /*0100*/  LDCU.64 UR4, c[0x0][0x358] ;  /* 0x00006b00ff0477ac */ /* 0x000e6e0008000a00 */
[----:B------:R-:W2:Y:S01]  /*0110*/  LDC.64 R8, c[0x0][0x3f8] ;  /* 0x0000fe00ff087b82 */ /* 0x000ea20000000a00 */
[----:B0-----:R-:W-:-:S04]  /*0120*/  LEA.HI R5, R4, R4, RZ, 0x1 ;  /* 0x0000000404057211 */ /* 0x001fc800078f08ff */
[----:B------:R-:W-:-:S04]  /*0130*/  SHF.R.S32.HI R5, RZ, 0x1, R5 ;  /* 0x00000001ff057819 */ /* 0x000fc80000011405 */
[----:B------:R-:W-:Y:S02]  /*0140*/  IADD3 R7, PT, PT, -R5, UR7, RZ ;  /* 0x0000000705077c10 */ /* 0x000fe4000fffe1ff */
[C---:B------:R-:W-:Y:S02]  /*0150*/  ISETP.GE.AND P1, PT, R0.reuse, R5, PT ;  /* 0x000000050000720c */ /* 0x040fe40003f26270 */
[C---:B------:R-:W-:Y:S01]  /*0160*/  ISETP.GE.AND P0, PT, R0.reuse, R7, PT ;  /* 0x000000070000720c */ /* 0x040fe20003f06270 */
[----:B------:R-:W-:-:S04]  /*0170*/  IMAD R7, R0, R2, R3 ;  /* 0x0000000200077224 */ /* 0x000fc800078e0203 */
[----:B--2---:R-:W-:-:S08]  /*0180*/  IMAD.WIDE.U32 R8, R7, 0x8, R8 ;  /* 0x0000000807087825 */ /* 0x004fd000078e0008 */
[----:B-1----:R-:W-:Y:S05]  /*0190*/  @!P0 BRA P1, `(.L_x_0) ;  /* 0x0000000000148947 */ /* 0x002fea0000800000 */
[----:B------:R-:W0:Y:S02]  /*01a0*/  LDC.64 R2, c[0x0][0x3e0] ;  /* 0x0000f800ff027b82 */ /* 0x000e240000000a00 */
[----:B0-----:R-:W-:-:S06]  /*01b0*/  IMAD.WIDE.U32 R2, R7, 0x8, R2 ;  /* 0x0000000807027825 */ /* 0x001fcc00078e0002 */
[----:B------:R-:W2:Y:S04]  /*01c0*/  LDG.E.64 R2, desc[UR4][R2.64] ;  /* 0x0000000402027981 */ /* 0x000ea8000c1e1b00 */
[----:B--2---:R-:W-:Y:S01]  /*01d0*/  STG.E.64 desc[UR4][R8.64], R2 ;  /* 0x0000000208007986 */ /* 0x004fe2000c101b04 */
[----:B------:R-:W-:Y:S05]  /*01e0*/  EXIT ;  /* 0x000000000000794d */ /* 0x000fea0003800000 */
.L_x_0:
[----:B------:R-:W-:Y:S02]  /*01f0*/  ISETP.GE.AND P0, PT, R4, -0x1, PT ;  /* 0xffffffff0400780c */ /* 0x000fe40003f06270 */
[----:B------:R-:W-:-:S11]  /*0200*/  CS2R R18, SRZ ;  /* 0x0000000000127805 */ /* 0x000fd6000001ff00 */
[----:B------:R-:W-:Y:S05]  /*0210*/  @!P0 BRA `(.L_x_1) ;  /* 0x0000000400c88947 */ /* 0x000fea0003800000 */
[----:B------:R-:W-:Y:S01]  /*0220*/  IABS R6, R5 ;  /* 0x0000000500067213 */ /* 0x000fe20000000000 */
[----:B------:R-:W-:Y:S01]  /*0230*/  IMAD.MOV R4, RZ, RZ, -R5 ;  /* 0x000000ffff047224 */ /* 0x000fe200078e0a05 */
[----:B------:R-:W-:-:S03]  /*0240*/  CS2R R18, SRZ ;  /* 0x0000000000127805 */ /* 0x000fc6000001ff00 */
[----:B------:R-:W-:-:S05]  /*0250*/  IMAD.IADD R6, R5, 0x1, R6 ;  /* 0x0000000105067824 */ /* 0x000fca00078e0206 */
[C---:B------:R-:W-:Y:S02]  /*0260*/  ISETP.GE.U32.AND P1, PT, R6.reuse, 0x7, PT ;  /* 0x000000070600780c */ /* 0x040fe40003f26070 */
[----:B------:R-:W-:-:S04]  /*0270*/  IADD3 R7, PT, PT, R6, 0x1, RZ ;  /* 0x0000000106077810 */ /* 0x000fc80007ffe0ff */
[----:B------:R-:W-:-:S04]  /*0280*/  LOP3.LUT R24, R7, 0x7, RZ, 0xc0, !PT ;  /* 0x0000000707187812 */ /* 0x000fc800078ec0ff */
[----:B------:R-:W-:-:S03]  /*0290*/  ISETP.NE.AND P0, PT, R24, RZ, PT ;  /* 0x000000ff1800720c */ /* 0x000fc60003f05270 */
[----:B------:R-:W-:Y:S10]  /*02a0*/  @!P1 BRA `(.L_x_2) ;  /* 0x0000000000c49947 */ /* 0x000ff40003800000 */
[----:B------:R-:W-:Y:S01]  /*02b0*/  IADD3 R29, PT, PT, R0, -R5, RZ ;  /* 0x80000005001d7210 */ /* 0x000fe20007ffe0ff */
[----:B------:R-:W-:Y:S01]  /*02c0*/  IMAD.MOV.U32 R25, RZ, RZ, RZ ;  /* 0x000000ffff197224 */ /* 0x000fe200078e00ff */
[----:B------:R-:W-:Y:S02]  /*02d0*/  LOP3.LUT R28, R7, 0xfffffff8, RZ, 0xc0, !PT ;  /* 0xfffffff8071c7812 */ /* 0x000fe400078ec0ff */
[----:B------:R-:W-:Y:S01]  /*02e0*/  CS2R R18, SRZ ;  /* 0x0000000000127805 */ /* 0x000fe2000001ff00 */
[----:B------:R-:W0:Y:S01]  /*02f0*/  LDCU UR6, c[0x0][0x3b0] ;  /* 0x00007600ff0677ac */ /* 0x000e220008000800 */
[----:B------:R-:W-:Y:S01]  /*0300*/  IMAD R29, R29, R2, R3 ;  /* 0x000000021d1d7224 */ /* 0x000fe200078e0203 */
[----:B------:R-:W-:-:S07]  /*0310*/  IADD3 R28, PT, PT, -R28, RZ, RZ ;  /* 0x000000ff1c1c7210 */ /* 0x000fce0007ffe1ff */
.L_x_3:
[----:B------:R-:W1:Y:S01]  /*0320*/  LDC.64 R10, c[0x0][0x3c8] ;  /* 0x0000f200ff0a7b82 */ /* 0x000e620000000a00 */
[----:B0-----:R-:W-:-:S07]  /*0330*/  MOV R2, UR6 ;  /* 0x0000000600027c02 */ /* 0x001fce0008000f00 */
[----:B------:R-:W0:Y:S01]  /*0340*/  LDC.64 R12, c[0x0][0x3e0] ;  /* 0x0000f800ff0c7b82 */ /* 0x000e220000000a00 */
[----:B-1----:R-:W-:-:S05]  /*0350*/  IMAD.WIDE R10, R25, 0x8, R10 ;  /* 0x00000008190a7825 */ /* 0x002fca00078e020a */
[----:B------:R-:W2:Y:S01]  /*0360*/  LDG.E.64 R16, desc[UR4][R10.64] ;  /* 0x000000040a107981 */ /* 0x000ea2000c1e1b00 */
[----:B0-----:R-:W-:-:S05]  /*0370*/  IMAD.WIDE R12, R29, 0x8, R12 ;  /* 0x000000081d0c7825 */ /* 0x001fca00078e020c */
[----:B------:R-:W2:Y:S01]  /*0380*/  LDG.E.64 R14, desc[UR4][R12.64] ;  /* 0x000000040c0e7981 */ /* 0x000ea2000c1e1b00 */
[----:B------:R-:W-:-:S05]  /*0390*/  IMAD.WIDE R22, R2, 0x8, R12 ;  /* 0x0000000802167825 */ /* 0x000fca00078e020c */
[----:B------:R0:W3:Y:S04]  /*03a0*/  LDG.E.64 R20, desc[UR4][R22.64] ;  /* 0x0000000416147981 */ /* 0x0000e8000c1e1b00 */
[----:B------:R-:W3:Y:S01]  /*03b0*/  LDG.E.64 R12, desc[UR4][R10.64+0x8] ;  /* 0x000008040a0c7981 */ /* 0x000ee2000c1e1b00 */
[----:B0-----:R-:W-:-:S04]  /*03c0*/  IMAD.WIDE R22, R2, 0x8, R22 ;  /* 0x0000000802167825 */ /* 0x001fc800078e0216 */
[C---:B------:R-:W-:Y:S01]  /*03d0*/  IMAD.WIDE R26, R2.reuse, 0x8, R22 ;  /* 0x00000008021a7825 */ /* 0x040fe200078e0216 */
[----:B--2---:R-:W-:Y:S01]  /*03e0*/  DFMA R14, R16, R14, R18 ;  /* 0x0000000e100e722b */ /* 0x004fe20000000012 */
[----:B------:R-:W2:Y:S04]  /*03f0*/  LDG.E.64 R18, desc[UR4][R10.64+0x10] ;  /* 0x000010040a127981 */ /* 0x000ea8000c1e1b00 */
[----:B------:R-:W2:Y:S03]  /*0400*/  LDG.E.64 R16, desc[UR4][R22.64] ;  /* 0x0000000416107981 */ /* 0x000ea6000c1e1b00 */
[----:B---3--:R-:W-:Y:S02]  /*0410*/  DFMA R20, R12, R20, R14 ;  /* 0x000000140c14722b */ /* 0x008fe4000000000e */
[----:B------:R-:W3:Y:S04]  /*0420*/  LDG.E.64 R14, desc[UR4][R10.64+0x18] ;  /* 0x000018040a0e7981 */ /* 0x000ee8000c1e1b00 */
[----:B------:R0:W3:Y:S02]  /*0430*/  LDG.E.64 R12, desc[UR4][R26.64] ;  /* 0x000000041a0c7981 */ /* 0x0000e4000c1e1b00 */
[----:B0-----:R-:W-:Y:S01]  /*0440*/  IMAD.WIDE R26, R2, 0x8, R26 ;  /* 0x00000008021a7825 */ /* 0x001fe200078e021a */
[----:B--2---:R-:W-:-:S03]  /*0450*/  DFMA R16, R18, R16, R20 ;  /* 0x000000101210722b */ /* 0x004fc60000000014 */
[----:B------:R-:W-:Y:S01]  /*0460*/  IMAD.WIDE R18, R2, 0x8, R26 ;  /* 0x0000000802127825 */ /* 0x000fe200078e021a */
[----:B------:R-:W2:Y:S04]  /*0470*/  LDG.E.64 R20, desc[UR4][R10.64+0x28] ;  /* 0x000028040a147981 */ /* 0x000ea8000c1e1b00 */
[----:B------:R-:W2:Y:S01]  /*0480*/  LDG.E.64 R22, desc[UR4][R18.64] ;  /* 0x0000000412167981 */ /* 0x000ea2000c1e1b00 */
[----:B---3--:R-:W-:-:S03]  /*0490*/  DFMA R12, R14, R12, R16 ;  /* 0x0000000c0e0c722b */ /* 0x008fc60000000010 */
[----:B------:R-:W3:Y:S04]  /*04a0*/  LDG.E.64 R14, desc[UR4][R10.64+0x20] ;  /* 0x000020040a0e7981 */ /* 0x000ee8000c1e1b00 */
[----:B------:R-:W3:Y:S02]  /*04b0*/  LDG.E.64 R16, desc[UR4][R26.64] ;  /* 0x000000041a107981 */ /* 0x000ee4000c1e1b00 */
[----:B---3--:R-:W-:Y:S01]  /*04c0*/  DFMA R12, R14, R16, R12 ;  /* 0x000000100e0c722b */ /* 0x008fe2000000000c */
[----:B------:R-:W-:Y:S01]  /*04d0*/  IMAD.WIDE R14, R2, 0x8, R18 ;  /* 0x00000008020e7825 */ /* 0x000fe200078e0212 */
[----:B------:R-:W3:Y:S04]  /*04e0*/  LDG.E.64 R16, desc[UR4][R10.64+0x30] ;  /* 0x000030040a107981 */ /* 0x000ee8000c1e1b00 */
[----:B------:R-:W4:Y:S02]  /*04f0*/  LDG.E.64 R18, desc[UR4][R10.64+0x38] ;  /* 0x000038040a127981 */ /* 0x000f24000c1e1b00 */
[----:B--2---:R-:W-:-:S02]  /*0500*/  DFMA R20, R20, R22, R12 ;  /* 0x000000161414722b */ /* 0x004fc4000000000c */
[----:B------:R-:W3:Y:S01]  /*0510*/  LDG.E.64 R12, desc[UR4][R14.64] ;  /* 0x000000040e0c7981 */ /* 0x000ee2000c1e1b00 */
[----:B------:R-:W-:-:S06]  /*0520*/  IMAD.WIDE R22, R2, 0x8, R14 ;  /* 0x0000000802167825 */ /* 0x000fcc00078e020e */
[----:B------:R-:W4:Y:S01]  /*0530*/  LDG.E.64 R22, desc[UR4][R22.64] ;  /* 0x0000000416167981 */ /* 0x000f22000c1e1b00 */
[----:B------:R-:W-:-:S05]  /*0540*/  VIADD R28, R28, 0x8 ;  /* 0x000000081c1c7836 */ /* 0x000fca0000000000 */
[----:B------:R-:W-:Y:S01]  /*0550*/  ISETP.NE.AND P1, PT, R28, RZ, PT ;  /* 0x000000ff1c00720c */ /* 0x000fe20003f25270 */
[----:B------:R-:W-:Y:S01]  /*0560*/  IMAD R29, R2, 0x8, R29 ;  /* 0x00000008021d7824 */ /* 0x000fe200078e021d */
[----:B------:R-:W-:Y:S02]  /*0570*/  IADD3 R4, PT, PT, R4, 0x8, RZ ;  /* 0x0000000804047810 */ /* 0x000fe40007ffe0ff */
[----:B------:R-:W-:Y:S01]  /*0580*/  IADD3 R25, PT, PT, R25, 0x8, RZ ;  /* 0x0000000819197810 */ /* 0x000fe20007ffe0ff */
[----:B---3--:R-:W-:-:S08]  /*0590*/  DFMA R12, R16, R12, R20 ;  /* 0x0000000c100c722b */ /* 0x008fd00000000014 */
[----:B----4-:R-:W-:Y:S01]  /*05a0*/  DFMA R18, R18, R22, R12 ;  /* 0x000000161212722b */ /* 0x010fe2000000000c */
[----:B------:R-:W-:Y:S10]  /*05b0*/  @P1 BRA `(.L_x_3) ;  /* 0xfffffffc00581947 */ /* 0x000ff4000383ffff */
.L_x_2:
[----:B------:R-:W-:Y:S05]  /*05c0*/  @!P0 BRA `(.L_x_1) ;  /* 0x0000000000dc8947 */ /* 0x000fea0003800000 */
[----:B------:R-:W-:Y:S02]  /*05d0*/  ISETP.GE.U32.AND P0, PT, R24, 0x4, PT ;  /* 0x000000041800780c */ /* 0x000fe40003f06070 */
[----:B------:R-:W-:-:S11]  /*05e0*/  LOP3.LUT P1, R7, R7, 0x3, RZ, 0xc0, !PT ;  /* 0x0000000307077812 */ /* 0x000fd6000782c0ff */
[----:B------:R-:W-:Y:S05]  /*05f0*/  @!P0 BRA `(.L_x_4) ;  /* 0x00000000005c8947 */ /* 0x000fea0003800000 */
[----:B------:R-:W0:Y:S01]  /*0600*/  LDC.64 R10, c[0x0][0x3c8] ;  /* 0x0000f200ff0a7b82 */ /* 0x000e220000000a00 */
[-C--:B------:R-:W-:Y:S02]  /*0610*/  IADD3 R14, PT, PT, R0, R4.reuse, RZ ;  /* 0x00000004000e7210 */ /* 0x080fe40007ffe0ff */
[----:B------:R-:W-:-:S03]  /*0620*/  IADD3 R15, PT, PT, R5, R4, RZ ;  /* 0x00000004050f7210 */ /* 0x000fc60007ffe0ff */
[----:B------:R-:W-:Y:S02]  /*0630*/  IMAD R17, R14, R2, R3 ;  /* 0x000000020e117224 */ /* 0x000fe400078e0203 */
[----:B------:R-:W1:Y:S01]  /*0640*/  LDC.64 R12, c[0x0][0x3e0] ;  /* 0x0000f800ff0c7b82 */ /* 0x000e620000000a00 */
[----:B0-----:R-:W-:-:S05]  /*0650*/  IMAD.WIDE R10, R15, 0x8, R10 ;  /* 0x000000080f0a7825 */ /* 0x001fca00078e020a */
[----:B------:R-:W2:Y:S01]  /*0660*/  LDG.E.64 R22, desc[UR4][R10.64] ;  /* 0x000000040a167981 */ /* 0x000ea2000c1e1b00 */
[----:B-1----:R-:W-:-:S03]  /*0670*/  IMAD.WIDE R12, R17, 0x8, R12 ;  /* 0x00000008110c7825 */ /* 0x002fc600078e020c */
[----:B------:R-:W3:Y:S04]  /*0680*/  LDG.E.64 R26, desc[UR4][R10.64+0x18] ;  /* 0x000018040a1a7981 */ /* 0x000ee8000c1e1b00 */
[----:B------:R-:W2:Y:S01]  /*0690*/  LDG.E.64 R20, desc[UR4][R12.64] ;  /* 0x000000040c147981 */ /* 0x000ea2000c1e1b00 */
[----:B------:R-:W-:-:S05]  /*06a0*/  IMAD.WIDE R28, R2, 0x8, R12 ;  /* 0x00000008021c7825 */ /* 0x000fca00078e020c */
[----:B------:R-:W4:Y:S01]  /*06b0*/  LDG.E.64 R14, desc[UR4][R28.64] ;  /* 0x000000041c0e7981 */ /* 0x000f22000c1e1b00 */
[----:B------:R-:W-:-:S03]  /*06c0*/  IMAD.WIDE R16, R2, 0x8, R28 ;  /* 0x0000000802107825 */ /* 0x000fc600078e021c */
[----:B------:R-:W4:Y:S01]  /*06d0*/  LDG.E.64 R12, desc[UR4][R10.64+0x8] ;  /* 0x000008040a0c7981 */ /* 0x000f22000c1e1b00 */
[----:B------:R-:W-:-:S06]  /*06e0*/  IMAD.WIDE R24, R2, 0x8, R16 ;  /* 0x0000000802187825 */ /* 0x000fcc00078e0210 */
[----:B------:R-:W3:Y:S01]  /*06f0*/  LDG.E.64 R24, desc[UR4][R24.64] ;  /* 0x0000000418187981 */ /* 0x000ee2000c1e1b00 */
[----:B--2---:R-:W-:-:S03]  /*0700*/  DFMA R18, R22, R20, R18 ;  /* 0x000000141612722b */ /* 0x004fc60000000012 */
[----:B------:R-:W2:Y:S04]  /*0710*/  LDG.E.64 R20, desc[UR4][R10.64+0x10] ;  /* 0x000010040a147981 */ /* 0x000ea8000c1e1b00 */
[----:B------:R-:W2:Y:S01]  /*0720*/  LDG.E.64 R22, desc[UR4][R16.64] ;  /* 0x0000000410167981 */ /* 0x000ea2000c1e1b00 */
[----:B----4-:R-:W-:Y:S01]  /*0730*/  DFMA R12, R12, R14, R18 ;  /* 0x0000000e0c0c722b */ /* 0x010fe20000000012 */
[----:B------:R-:W-:-:S07]  /*0740*/  VIADD R4, R4, 0x4 ;  /* 0x0000000404047836 */ /* 0x000fce0000000000 */
[----:B--2---:R-:W-:-:S08]  /*0750*/  DFMA R12, R20, R22, R12 ;  /* 0x00000016140c722b */ /* 0x004fd0000000000c */
[----:B---3--:R-:W-:-:S11]  /*0760*/  DFMA R18, R26, R24, R12 ;  /* 0x000000181a12722b */ /* 0x008fd6000000000c */
.L_x_4:
[----:B------:R-:W-:Y:S05]  /*0770*/  @!P1 BRA `(.L_x_1) ;  /* 0x0000000000709947 */ /* 0x000fea0003800000 */
[----:B------:R-:W-:Y:S02]  /*0780*/  ISETP.NE.AND P0, PT, R7, 0x1, PT ;  /* 0x000000010700780c */ /* 0x000fe40003f05270 */
[----:B------:R-:W-:-:S04]  /*0790*/  LOP3.LUT R6, R6, 0x1, RZ, 0xc0, !PT ;  /* 0x0000000106067812 */ /* 0x000fc800078ec0ff */
[----:B------:R-:W-:-:S07]  /*07a0*/  ISETP.NE.U32.AND P1, PT, R6, 0x1, PT ;  /* 0x000000010600780c */ /* 0x000fce0003f25070 */
[----:B------:R-:W0:Y:S01]  /*07b0*/  @P0 LDC.64 R16, c[0x0][0x3c8] ;  /* 0x0000f200ff100b82 */ /* 0x000e220000000a00 */
[-C--:B------:R-:W-:Y:S02]  /*07c0*/  @P0 IADD3 R12, PT, PT, R0, R4.reuse, RZ ;  /* 0x00000004000c0210 */ /* 0x080fe40007ffe0ff */
[----:B------:R-:W-:Y:S01]  /*07d0*/  @P0 IADD3 R13, PT, PT, R5, R4, RZ ;  /* 0x00000004050d0210 */ /* 0x000fe20007ffe0ff */
[----:B------:R-:W-:Y:S02]  /*07e0*/  @P0 VIADD R4, R4, 0x2 ;  /* 0x0000000204040836 */ /* 0x000fe40000000000 */
[----:B------:R-:W-:Y:S02]  /*07f0*/  @P0 IMAD R23, R12, R2, R3 ;  /* 0x000000020c170224 */ /* 0x000fe400078e0203 */
[----:B------:R-:W1:Y:S08]  /*0800*/  @P0 LDC.64 R10, c[0x0][0x3e0] ;  /* 0x0000f800ff0a0b82 */ /* 0x000e700000000a00 */
[----:B------:R-:W2:Y:S08]  /*0810*/  @P1 LDC.64 R14, c[0x0][0x3c8] ;  /* 0x0000f200ff0e1b82 */ /* 0x000eb00000000a00 */
[----:B------:R-:W3:Y:S01]  /*0820*/  @P1 LDC.64 R6, c[0x0][0x3e0] ;  /* 0x0000f800ff061b82 */ /* 0x000ee20000000a00 */
[----:B0-----:R-:W-:Y:S01]  /*0830*/  @P0 IMAD.WIDE R16, R13, 0x8, R16 ;  /* 0x000000080d100825 */ /* 0x001fe200078e0210 */
[----:B------:R-:W-:-:S04]  /*0840*/  @P1 IADD3 R0, PT, PT, R0, R4, RZ ;  /* 0x0000000400001210 */ /* 0x000fc80007ffe0ff */
[----:B------:R-:W4:Y:S01]  /*0850*/  @P0 LDG.E.64 R12, desc[UR4][R16.64] ;  /* 0x00000004100c0981 */ /* 0x000f22000c1e1b00 */
[----:B-1----:R-:W-:-:S05]  /*0860*/  @P0 IMAD.WIDE R22, R23, 0x8, R10 ;  /* 0x0000000817160825 */ /* 0x002fca00078e020a */
[----:B------:R-:W4:Y:S01]  /*0870*/  @P0 LDG.E.64 R10, desc[UR4][R22.64] ;  /* 0x00000004160a0981 */ /* 0x000f22000c1e1b00 */
[----:B------:R-:W-:Y:S01]  /*0880*/  @P0 IMAD.WIDE R20, R2, 0x8, R22 ;  /* 0x0000000802140825 */ /* 0x000fe200078e0216 */
[----:B------:R-:W-:-:S03]  /*0890*/  @P1 IADD3 R5, PT, PT, R5, R4, RZ ;  /* 0x0000000405051210 */ /* 0x000fc60007ffe0ff */
[----:B------:R-:W-:Y:S02]  /*08a0*/  @P1 IMAD R25, R0, R2, R3 ;  /* 0x0000000200191224 */ /* 0x000fe400078e0203 */
[----:B------:R-:W5:Y:S01]  /*08b0*/  @P0 LDG.E.64 R2, desc[UR4][R16.64+0x8] ;  /* 0x0000080410020981 */ /* 0x000f62000c1e1b00 */
[----:B--2---:R-:W-:-:S03]  /*08c0*/  @P1 IMAD.WIDE R14, R5, 0x8, R14 ;  /* 0x00000008050e1825 */ /* 0x004fc600078e020e */
[----:B------:R-:W5:Y:S01]  /*08d0*/  @P0 LDG.E.64 R20, desc[UR4][R20.64] ;  /* 0x0000000414140981 */ /* 0x000f62000c1e1b00 */
[----:B---3--:R-:W-:-:S03]  /*08e0*/  @P1 IMAD.WIDE R6, R25, 0x8, R6 ;  /* 0x0000000819061825 */ /* 0x008fc600078e0206 */
[----:B------:R-:W2:Y:S04]  /*08f0*/  @P1 LDG.E.64 R14, desc[UR4][R14.64] ;  /* 0x000000040e0e1981 */ /* 0x000ea8000c1e1b00 */
[----:B------:R-:W2:Y:S01]  /*0900*/  @P1 LDG.E.64 R6, desc[UR4][R6.64] ;  /* 0x0000000406061981 */ /* 0x000ea2000c1e1b00 */
[----:B----4-:R-:W-:-:S08]  /*0910*/  @P0 DFMA R10, R12, R10, R18 ;  /* 0x0000000a0c0a022b */ /* 0x010fd00000000012 */
[----:B-----5:R-:W-:-:S08]  /*0920*/  @P0 DFMA R18, R2, R20, R10 ;  /* 0x000000140212022b */ /* 0x020fd0000000000a */
[----:B--2---:R-:W-:-:S11]  /*0930*/  @P1 DFMA R18, R14, R6, R18 ;  /* 0x000000060e12122b */ /* 0x004fd60000000012 */
.L_x_1:
[----:B------:R-:W-:Y:S01]  /*0940*/  STG.E.64 desc[UR4][R8.64], R18 ;  /* 0x0000001208007986 */ /* 0x000fe2000c101b04 */
[----:B------:R-:W-:Y:S05]  /*0950*/  EXIT ;  /* 0x000000000000794d */ /* 0x000fea0003800000 */
.L_x_5:
[----:B------:R-:W-:-:S00]  /*0960*/  BRA `(.L_x_5) ;  /* 0xfffffffc00fc7947 */ /* 0x000fc0000383ffff */
[----:B------:R-:W-:-:S00]  /*0970*/  NOP ;  /* 0x0000000000007918 */ /* 0x000fc00000000000 */
        /* <DEDUP_REMOVED lines=8> */
.L_x_14:


//--------------------- .text.lambda_26231        --------------------------
	.section	.text.lambda_26231,"ax",@progbits
	.align	128
        .global         lambda_26231
        .type           lambda_26231,@function
        .size           lambda_26231,(.L_x_15 - lambda_26231)
        .other          lambda_26231,@"STO_CUDA_ENTRY STV_DEFAULT"
lambda_26231:
.text.lambda_26231:
[----:B------:R-:W-:Y:S01]  /*0000*/  LDC R1, c[0x0][0x37c] ;  /* 0x0000df00ff017b82 */ /* 0x000fe20000000800 */
[----:B------:R-:W0:Y:S07]  /*0010*/  S2R R3, SR_TID.Y ;  /* 0x0000000000037919 */ /* 0x000e2e0000002200 */
[----:B------:R-:W1:Y:S01]  /*0020*/  S2UR UR4, SR_CTAID.X ;  /* 0x00000000000479c3 */ /* 0x000e620000002500 */
[----:B------:R-:W1:Y:S01]  /*0030*/  LDCU UR5, c[0x0][0x360] ;  /* 0x00006c00ff0577ac */ /* 0x000e620008000800 */
[----:B------:R-:W2:Y:S01]  /*0040*/  S2R R0, SR_TID.X ;  /* 0x0000000000007919 */ /* 0x000ea20000002100 */
[----:B------:R-:W3:Y:S05]  /*0050*/  LDCU.64 UR8, c[0x0][0x3b0] ;  /* 0x00007600ff0877ac */ /* 0x000eea0008000a00 */
[----:B------:R-:W0:Y:S08]  /*0060*/  S2UR UR6, SR_CTAID.Y ;  /* 0x00000000000679c3 */ /* 0x000e300000002600 */
[----:B------:R-:W0:Y:S01]  /*0070*/  LDC R2, c[0x0][0x364] ;  /* 0x0000d900ff027b82 */ /* 0x000e220000000800 */
[----:B-1----:R-:W-:-:S06]  /*0080*/  UIMAD UR4, UR4, UR5, URZ ;  /* 0x00000005040472a4 */ /* 0x002fcc000f8e02ff */
[----:B--2---:R-:W-:Y:S02]  /*0090*/  VIADD R4, R0, UR4 ;  /* 0x0000000400047c36 */ /* 0x004fe40008000000 */
[----:B0-----:R-:W-:Y:S01]  /*00a0*/  IMAD R2, R2, UR6, R3 ;  /* 0x0000000602027c24 */ /* 0x001fe2000f8e0203 */
[----:B------:R-:W-:Y:S04]  /*00b0*/  BAR.SYNC.DEFER_BLOCKING 0x0 ;  /* 0x0000000000007b1d */ /* 0x000fe80000010000 */
[----:B---3--:R-:W-:-:S04]  /*00c0*/  ISETP.GE.AND P0, PT, R2, UR9, PT ;  /* 0x0000000902007c0c */ /* 0x008fc8000bf06270 */
[----:B------:R-:W-:-:S13]  /*00d0*/  ISETP.GE.OR P0, PT, R4, UR8, P0 ;  /* 0x0000000804007c0c */ /* 0x000fda0008706670 */
[----:B------:R-:W-:Y:S05]  /*00e0*/  @P0 EXIT ;  /* 0x000000000000094d */ /* 0x000fea0003800000 */
[----:B------:R-:W0:Y:S01]  /*00f0*/  LDC R6, c[0x0][0x3d0] ;  /* 0x0000f400ff067b82 */ /* 0x000e220000000800 */
[----:B------:R-:W1:Y:S07]  /*0100*/  LDCU.64 UR6, c[0x0][0x358] ;  /* 0x00006b00ff0677ac */ /* 0x000e6e0008000a00 */
[----:B------:R-:W2:Y:S01]  /*0110*/  LDC.64 R8, c[0x0][0x3e0] ;  /* 0x0000f800ff087b82 */ /* 0x000ea20000000a00 */
[----:B0-----:R-:W-:-:S04]  /*0120*/  LEA.HI R3, R6, R6, RZ, 0x1 ;  /* 0x0000000606037211 */ /* 0x001fc800078f08ff */
[----:B------:R-:W-:-:S04]  /*0130*/  SHF.R.S32.HI R3, RZ, 0x1, R3 ;  /* 0x00000001ff037819 */ /* 0x000fc80000011403 */
[C---:B------:R-:W-:Y:S02]  /*0140*/  IADD3 R5, PT, PT, -R3.reuse, UR8, RZ ;  /* 0x0000000803057c10 */ /* 0x040fe4000fffe1ff */
[----:B------:R-:W-:Y:S02]  /*0150*/  ISETP.LE.AND P1, PT, R3, R4, PT ;  /* 0x000000040300720c */ /* 0x000fe40003f23270 */
[----:B------:R-:W-:Y:S01]  /*0160*/  ISETP.GE.AND P0, PT, R4, R5, PT ;  /* 0x000000050400720c */ /* 0x000fe20003f06270 */
[----:B------:R-:W-:-:S04]  /*0170*/  IMAD R4, R2, UR8, R4 ;  /* 0x0000000802047c24 */ /* 0x000fc8000f8e0204 */
[----:B--2---:R-:W-:-:S08]  /*0180*/  IMAD.WIDE.U32 R8, R4, 0x8, R8 ;  /* 0x0000000804087825 */ /* 0x004fd000078e0008 */
[----:B-1----:R-:W-:Y:S05]  /*0190*/  @!P0 BRA P1, `(.L_x_6) ;  /* 0x0000000000148947 */ /* 0x002fea0000800000 */
[----:B------:R-:W0:Y:S02]  /*01a0*/  LDC.64 R2, c[0x0][0x398] ;  /* 0x0000e600ff027b82 */ /* 0x000e240000000a00 */
[----:B0-----:R-:W-:-:S06]  /*01b0*/  IMAD.WIDE.U32 R4, R4, 0x8, R2 ;  /* 0x0000000804047825 */ /* 0x001fcc00078e0002 */
[----:B------:R-:W2:Y:S04]  /*01c0*/  LDG.E.64 R4, desc[UR6][R4.64] ;  /* 0x0000000604047981 */ /* 0x000ea8000c1e1b00 */
[----:B--2---:R-:W-:Y:S01]  /*01d0*/  STG.E.64 desc[UR6][R8.64], R4 ;  /* 0x0000000408007986 */ /* 0x004fe2000c101b06 */
[----:B------:R-:W-:Y:S05]  /*01e0*/  EXIT ;  /* 0x000000000000794d */ /* 0x000fea0003800000 */
.L_x_6:
[----:B------:R-:W-:Y:S02]  /*01f0*/  ISETP.GE.AND P0, PT, R6, -0x1, PT ;  /* 0xffffffff0600780c */ /* 0x000fe40003f06270 */
[----:B------:R-:W-:-:S11]  /*0200*/  CS2R R24, SRZ ;  /* 0x0000000000187805 */ /* 0x000fd6000001ff00 */
[----:B------:R-:W-:Y:S05]  /*0210*/  @!P0 BRA `(.L_x_7) ;  /* 0x0000000800588947 */ /* 0x000fea0003800000 */
[----:B------:R-:W-:Y:S02]  /*0220*/  IABS R6, R3 ;  /* 0x0000000300067213 */ /* 0x000fe40000000000 */
[----:B------:R-:W-:-:S03]  /*0230*/  CS2R R24, SRZ ;  /* 0x0000000000187805 */ /* 0x000fc6000001ff00 */
[----:B------:R-:W-:-:S04]  /*0240*/  IMAD.IADD R5, R3, 0x1, R6 ;  /* 0x0000000103057824 */ /* 0x000fc800078e0206 */
[C---:B------:R-:W-:Y:S01]  /*0250*/  VIADD R6, R5.reuse, 0x1 ;  /* 0x0000000105067836 */ /* 0x040fe20000000000 */
[----:B------:R-:W-:Y:S02]  /*0260*/  ISETP.GE.U32.AND P1, PT, R5, 0xf, PT ;  /* 0x0000000f0500780c */ /* 0x000fe40003f26070 */
[----:B------:R-:W-:Y:S02]  /*0270*/  IADD3 R5, PT, PT, -R3, RZ, RZ ;  /* 0x000000ff03057210 */ /* 0x000fe40007ffe1ff */
[----:B------:R-:W-:-:S04]  /*0280*/  LOP3.LUT R7, R6, 0xf, RZ, 0xc0, !PT ;  /* 0x0000000f06077812 */ /* 0x000fc800078ec0ff */
[----:B------:R-:W-:-:S05]  /*0290*/  ISETP.NE.AND P0, PT, R7, RZ, PT ;  /* 0x000000ff0700720c */ /* 0x000fca0003f05270 */
[----:B------:R-:W-:Y:S08]  /*02a0*/  @!P1 BRA `(.L_x_8) ;  /* 0x0000000000fc9947 */ /* 0x000ff00003800000 */
[----:B------:R-:W-:Y:S01]  /*02b0*/  LOP3.LUT R27, R6, 0xfffffff0, RZ, 0xc0, !PT ;  /* 0xfffffff0061b7812 */ /* 0x000fe200078ec0ff */
[----:B------:R-:W-:Y:S01]  /*02c0*/  IMAD.IADD R28, R4, 0x1, -R3 ;  /* 0x00000001041c7824 */ /* 0x000fe200078e0a03 */
[----:B------:R-:W-:Y:S01]  /*02d0*/  CS2R R24, SRZ ;  /* 0x0000000000187805 */ /* 0x000fe2000001ff00 */
[----:B------:R-:W-:Y:S02]  /*02e0*/  IMAD.MOV.U32 R26, RZ, RZ, RZ ;  /* 0x000000ffff1a7224 */ /* 0x000fe400078e00ff */
[----:B------:R-:W-:-:S07]  /*02f0*/  IMAD.MOV R27, RZ, RZ, -R27 ;  /* 0x000000ffff1b7224 */ /* 0x000fce00078e0a1b */
.L_x_9:
[----:B------:R-:W0:Y:S08]  /*0300*/  LDC.64 R10, c[0x0][0x3c8] ;  /* 0x0000f200ff0a7b82 */ /* 0x000e300000000a00 */
[----:B------:R-:W1:Y:S01]  /*0310*/  LDC.64 R22, c[0x0][0x398] ;  /* 0x0000e600ff167b82 */ /* 0x000e620000000a00 */
[----:B0-----:R-:W-:-:S05]  /*0320*/  IMAD.WIDE R10, R26, 0x8, R10 ;  /* 0x000000081a0a7825 */ /* 0x001fca00078e020a */
[----:B------:R-:W2:Y:S01]  /*0330*/  LDG.E.64 R12, desc[UR6][R10.64] ;  /* 0x000000060a0c7981 */ /* 0x000ea2000c1e1b00 */
[----:B-1----:R-:W-:-:S03]  /*0340*/  IMAD.WIDE R22, R28, 0x8, R22 ;  /* 0x000000081c167825 */ /* 0x002fc600078e0216 */
[----:B------:R-:W3:Y:S04]  /*0350*/  LDG.E.64 R14, desc[UR6][R10.64+0x8] ;  /* 0x000008060a0e7981 */ /* 0x000ee8000c1e1b00 */
[----:B------:R-:W2:Y:S04]  /*0360*/  LDG.E.64 R20, desc[UR6][R22.64] ;  /* 0x0000000616147981 */ /* 0x000ea8000c1e1b00 */
[----:B------:R-:W3:Y:S04]  /*0370*/  LDG.E.64 R18, desc[UR6][R22.64+0x8] ;  /* 0x0000080616127981 */ /* 0x000ee8000c1e1b00 */
[----:B------:R-:W4:Y:S01]  /*0380*/  LDG.E.64 R16, desc[UR6][R22.64+0x10] ;  /* 0x0000100616107981 */ /* 0x000f22000c1e1b00 */
[----:B--2---:R-:W-:-:S03]  /*0390*/  DFMA R20, R12, R20, R24 ;  /* 0x000000140c14722b */ /* 0x004fc60000000018 */
[----:B------:R-:W4:Y:S04]  /*03a0*/  LDG.E.64 R12, desc[UR6][R10.64+0x10] ;  /* 0x000010060a0c7981 */ /* 0x000f28000c1e1b00 */
[----:B------:R-:W2:Y:S01]  /*03b0*/  LDG.E.64 R24, desc[UR6][R22.64+0x78] ;  /* 0x0000780616187981 */ /* 0x000ea2000c1e1b00 */
[----:B---3--:R-:W-:-:S03]  /*03c0*/  DFMA R18, R14, R18, R20 ;  /* 0x000000120e12722b */ /* 0x008fc60000000014 */
[----:B------:R-:W3:Y:S04]  /*03d0*/  LDG.E.64 R14, desc[UR6][R10.64+0x18] ;  /* 0x000018060a0e7981 */ /* 0x000ee8000c1e1b00 */
[----:B------:R-:W3:Y:S01]  /*03e0*/  LDG.E.64 R20, desc[UR6][R22.64+0x18] ;  /* 0x0000180616147981 */ /* 0x000ee2000c1e1b00 */
[----:B----4-:R-:W-:-:S03]  /*03f0*/  DFMA R16, R12, R16, R18 ;  /* 0x000000100c10722b */ /* 0x010fc60000000012 */
[----:B------:R-:W4:Y:S04]  /*0400*/  LDG.E.64 R12, desc[UR6][R10.64+0x20] ;  /* 0x000020060a0c7981 */ /* 0x000f28000c1e1b00 */
[----:B------:R-:W4:Y:S01]  /*0410*/  LDG.E.64 R18, desc[UR6][R22.64+0x20] ;  /* 0x0000200616127981 */ /* 0x000f22000c1e1b00 */
        /* <DEDUP_REMOVED lines=29> */
[----:B------:R-:W4:Y:S04]  /*05f0*/  LDG.E.64 R14, desc[UR6][R22.64+0x70] ;  /* 0x00007006160e7981 */ /* 0x000f28000c1e1b00 */
[----:B------:R-:W2:Y:S01]  /*0600*/  LDG.E.64 R10, desc[UR6][R10.64+0x78] ;  /* 0x000078060a0a7981 */ /* 0x000ea2000c1e1b00 */
[----:B------:R-:W-:Y:S01]  /*0610*/  IADD3 R27, PT, PT, R27, 0x10, RZ ;  /* 0x000000101b1b7810 */ /* 0x000fe20007ffe0ff */
[----:B---3--:R-:W-:-:S03]  /*0620*/  DFMA R16, R16, R18, R20 ;  /* 0x000000121010722b */ /* 0x008fc60000000014 */
[----:B------:R-:W-:Y:S01]  /*0630*/  ISETP.NE.AND P1, PT, R27, RZ, PT ;  /* 0x000000ff1b00720c */ /* 0x000fe20003f25270 */
[----:B------:R-:W-:Y:S02]  /*0640*/  VIADD R5, R5, 0x10 ;  /* 0x0000001005057836 */ /* 0x000fe40000000000 */
[----:B------:R-:W-:Y:S02]  /*0650*/  VIADD R26, R26, 0x10 ;  /* 0x000000101a1a7836 */ /* 0x000fe40000000000 */
[----:B------:R-:W-:Y:S01]  /*0660*/  VIADD R28, R28, 0x10 ;  /* 0x000000101c1c7836 */ /* 0x000fe20000000000 */
[----:B----4-:R-:W-:-:S08]  /*0670*/  DFMA R12, R12, R14, R16 ;  /* 0x0000000e0c0c722b */ /* 0x010fd00000000010 */
[----:B--2---:R-:W-:Y:S01]  /*0680*/  DFMA R24, R10, R24, R12 ;  /* 0x000000180a18722b */ /* 0x004fe2000000000c */
[----:B------:R-:W-:Y:S10]  /*0690*/  @P1 BRA `(.L_x_9) ;  /* 0xfffffffc00181947 */ /* 0x000ff4000383ffff */
.L_x_8:
[----:B------:R-:W-:Y:S05]  /*06a0*/  @!P0 BRA `(.L_x_7) ;  /* 0x0000000400348947 */ /* 0x000fea0003800000 */
[----:B------:R-:W-:Y:S02]  /*06b0*/  ISETP.GE.U32.AND P0, PT, R7, 0x8, PT ;  /* 0x000000080700780c */ /* 0x000fe40003f06070 */
[----:B------:R-:W-:-:S04]  /*06c0*/  LOP3.LUT R26, R6, 0x7, RZ, 0xc0, !PT ;  /* 0x00000007061a7812 */ /* 0x000fc800078ec0ff */
[----:B------:R-:W-:-:S07]  /*06d0*/  ISETP.NE.AND P1, PT, R26, RZ, PT ;  /* 0x000000ff1a00720c */ /* 0x000fce0003f25270 */
[----:B------:R-:W-:Y:S06]  /*06e0*/  @!P0 BRA `(.L_x_10) ;  /* 0x00000000007c8947 */ /* 0x000fec0003800000 */
[----:B------:R-:W0:Y:S01]  /*06f0*/  LDC.64 R12, c[0x0][0x3c8] ;  /* 0x0000f200ff0c7b82 */ /* 0x000e220000000a00 */
[----:B------:R-:W-:Y:S01]  /*0700*/  IADD3 R7, PT, PT, R3, R5, RZ ;  /* 0x0000000503077210 */ /* 0x000fe20007ffe0ff */
[----:B------:R-:W-:-:S06]  /*0710*/  IMAD.IADD R15, R4, 0x1, R5 ;  /* 0x00000001040f7824 */ /* 0x000fcc00078e0205 */
[----:B------:R-:W1:Y:S01]  /*0720*/  LDC.64 R10, c[0x0][0x398] ;  /* 0x0000e600ff0a7b82 */ /* 0x000e620000000a00 */
[----:B0-----:R-:W-:-:S05]  /*0730*/  IMAD.WIDE R12, R7, 0x8, R12 ;  /* 0x00000008070c7825 */ /* 0x001fca00078e020c */
[----:B------:R-:W2:Y:S01]  /*0740*/  LDG.E.64 R20, desc[UR6][R12.64] ;  /* 0x000000060c147981 */ /* 0x000ea2000c1e1b00 */
[----:B-1----:R-:W-:-:S03]  /*0750*/  IMAD.WIDE R10, R15, 0x8, R10 ;  /* 0x000000080f0a7825 */ /* 0x002fc600078e020a */
[----:B------:R-:W3:Y:S04]  /*0760*/  LDG.E.64 R18, desc[UR6][R12.64+0x8] ;  /* 0x000008060c127981 */ /* 0x000ee8000c1e1b00 */
[----:B------:R-:W2:Y:S04]  /*0770*/  LDG.E.64 R14, desc[UR6][R10.64] ;  /* 0x000000060a0e7981 */ /* 0x000ea8000c1e1b00 */
[----:B------:R-:W3:Y:S04]  /*0780*/  LDG.E.64 R16, desc[UR6][R10.64+0x8] ;  /* 0x000008060a107981 */ /* 0x000ee8000c1e1b00 */
[----:B------:R-:W4:Y:S04]  /*0790*/  LDG.E.64 R22, desc[UR6][R10.64+0x10] ;  /* 0x000010060a167981 */ /* 0x000f28000c1e1b00 */
[----:B------:R-:W5:Y:S01]  /*07a0*/  LDG.E.64 R28, desc[UR6][R10.64+0x38] ;  /* 0x000038060a1c7981 */ /* 0x000f62000c1e1b00 */
[----:B--2---:R-:W-:-:S03]  /*07b0*/  DFMA R24, R20, R14, R24 ;  /* 0x0000000e1418722b */ /* 0x004fc60000000018 */
[----:B------:R-:W4:Y:S04]  /*07c0*/  LDG.E.64 R14, desc[UR6][R12.64+0x10] ;  /* 0x000010060c0e7981 */ /* 0x000f28000c1e1b00 */
[----:B------:R-:W2:Y:S01]  /*07d0*/  LDG.E.64 R20, desc[UR6][R12.64+0x18] ;  /* 0x000018060c147981 */ /* 0x000ea2000c1e1b00 */
[----:B---3--:R-:W-:-:S03]  /*07e0*/  DFMA R16, R18, R16, R24 ;  /* 0x000000101210722b */ /* 0x008fc60000000018 */
[----:B------:R-:W2:Y:S04]  /*07f0*/  LDG.E.64 R18, desc[UR6][R10.64+0x18] ;  /* 0x000018060a127981 */ /* 0x000ea8000c1e1b00 */
[----:B------:R-:W5:Y:S01]  /*0800*/  LDG.E.64 R24, desc[UR6][R12.64+0x38] ;  /* 0x000038060c187981 */ /* 0x000f62000c1e1b00 */
[----:B----4-:R-:W-:-:S03]  /*0810*/  DFMA R22, R14, R22, R16 ;  /* 0x000000160e16722b */ /* 0x010fc60000000010 */
[----:B------:R-:W3:Y:S04]  /*0820*/  LDG.E.64 R16, desc[UR6][R12.64+0x20] ;  /* 0x000020060c107981 */ /* 0x000ee8000c1e1b00 */
[----:B------:R-:W3:Y:S01]  /*0830*/  LDG.E.64 R14, desc[UR6][R10.64+0x20] ;  /* 0x000020060a0e7981 */ /* 0x000ee2000c1e1b00 */
[----:B--2---:R-:W-:-:S03]  /*0840*/  DFMA R18, R20, R18, R22 ;  /* 0x000000121412722b */ /* 0x004fc60000000016 */
[----:B------:R-:W2:Y:S04]  /*0850*/  LDG.E.64 R20, desc[UR6][R12.64+0x28] ;  /* 0x000028060c147981 */ /* 0x000ea8000c1e1b00 */
[----:B------:R-:W2:Y:S01]  /*0860*/  LDG.E.64 R22, desc[UR6][R10.64+0x28] ;  /* 0x000028060a167981 */ /* 0x000ea2000c1e1b00 */
[----:B---3--:R-:W-:-:S03]  /*0870*/  DFMA R14, R16, R14, R18 ;  /* 0x0000000e100e722b */ /* 0x008fc60000000012 */
[----:B------:R-:W3:Y:S04]  /*0880*/  LDG.E.64 R16, desc[UR6][R12.64+0x30] ;  /* 0x000030060c107981 */ /* 0x000ee8000c1e1b00 */
[----:B------:R-:W3:Y:S01]  /*0890*/  LDG.E.64 R18, desc[UR6][R10.64+0x30] ;  /* 0x000030060a127981 */ /* 0x000ee2000c1e1b00 */
[----:B--2---:R-:W-:Y:S01]  /*08a0*/  DFMA R14, R20, R22, R14 ;  /* 0x00000016140e722b */ /* 0x004fe2000000000e */
[----:B------:R-:W-:-:S07]  /*08b0*/  VIADD R5, R5, 0x8 ;  /* 0x0000000805057836 */ /* 0x000fce0000000000 */
[----:B---3--:R-:W-:-:S08]  /*08c0*/  DFMA R14, R16, R18, R14 ;  /* 0x00000012100e722b */ /* 0x008fd0000000000e */
[----:B-----5:R-:W-:-:S11]  /*08d0*/  DFMA R24, R24, R28, R14 ;  /* 0x0000001c1818722b */ /* 0x020fd6000000000e */
.L_x_10:
        /* <DEDUP_REMOVED lines=16> */
[----:B------:R-:W4:Y:S04]  /*09e0*/  LDG.E.64 R12, desc[UR6][R22.64+0x10] ;  /* 0x00001006160c7981 */ /* 0x000f28000c1e1b00 */
[----:B------:R-:W5:Y:S04]  /*09f0*/  LDG.E.64 R26, desc[UR6][R22.64+0x18] ;  /* 0x00001806161a7981 */ /* 0x000f68000c1e1b00 */
[----:B------:R-:W5:Y:S01]  /*0a00*/  LDG.E.64 R6, desc[UR6][R6.64+0x18] ;  /* 0x0000180606067981 */ /* 0x000f62000c1e1b00 */
[----:B------:R-:W-:Y:S01]  /*0a10*/  VIADD R5, R5, 0x4 ;  /* 0x0000000405057836 */ /* 0x000fe20000000000 */
[----:B--2---:R-:W-:-:S08]  /*0a20*/  DFMA R18, R18, R20, R24 ;  /* 0x000000141212722b */ /* 0x004fd00000000018 */
[----:B---3--:R-:W-:-:S08]  /*0a30*/  DFMA R14, R14, R16, R18 ;  /* 0x000000100e0e722b */ /* 0x008fd00000000012 */
[----:B----4-:R-:W-:-:S08]  /*0a40*/  DFMA R10, R10, R12, R14 ;  /* 0x0000000c0a0a722b */ /* 0x010fd0000000000e */
[----:B-----5:R-:W-:-:S11]  /*0a50*/  DFMA R24, R6, R26, R10 ;  /* 0x0000001a0618722b */ /* 0x020fd6000000000a */
.L_x_11:
[----:B------:R-:W-:Y:S05]  /*0a60*/  @!P1 BRA `(.L_x_7) ;  /* 0x0000000000449947 */ /* 0x000fea0003800000 */
[----:B------:R-:W0:Y:S01]  /*0a70*/  LDC.64 R10, c[0x0][0x398] ;  /* 0x0000e600ff0a7b82 */ /* 0x000e220000000a00 */
[----:B------:R-:W1:Y:S01]  /*0a80*/  LDCU UR5, c[0x0][0x3b0] ;  /* 0x00007600ff0577ac */ /* 0x000e620008000800 */
[----:B------:R-:W-:Y:S01]  /*0a90*/  IADD3 R13, PT, PT, R0, UR4, R5 ;  /* 0x00000004000d7c10 */ /* 0x000fe2000fffe005 */
[----:B------:R-:W-:Y:S01]  /*0aa0*/  IMAD.MOV R28, RZ, RZ, -R28 ;  /* 0x000000ffff1c7224 */ /* 0x000fe200078e0a1c */
[----:B------:R-:W-:-:S04]  /*0ab0*/  IADD3 R15, PT, PT, R3, R5, RZ ;  /* 0x00000005030f7210 */ /* 0x000fc80007ffe0ff */
[----:B------:R-:W2:Y:S01]  /*0ac0*/  LDC.64 R6, c[0x0][0x3c8] ;  /* 0x0000f200ff067b82 */ /* 0x000ea20000000a00 */
[----:B-1----:R-:W-:-:S07]  /*0ad0*/  IMAD R13, R2, UR5, R13 ;  /* 0x00000005020d7c24 */ /* 0x002fce000f8e020d */
.L_x_12:
[----:B0-----:R-:W-:-:S04]  /*0ae0*/  IMAD.WIDE R2, R13, 0x8, R10 ;  /* 0x000000080d027825 */ /* 0x001fc800078e020a */
[----:B--2---:R-:W-:Y:S02]  /*0af0*/  IMAD.WIDE R4, R15, 0x8, R6 ;  /* 0x000000080f047825 */ /* 0x004fe400078e0206 */
[----:B------:R-:W2:Y:S04]  /*0b00*/  LDG.E.64 R2, desc[UR6][R2.64] ;  /* 0x0000000602027981 */ /* 0x000ea8000c1e1b00 */
[----:B------:R-:W2:Y:S01]  /*0b10*/  LDG.E.64 R4, desc[UR6][R4.64] ;  /* 0x0000000604047981 */ /* 0x000ea2000c1e1b00 */
[----:B------:R-:W-:Y:S01]  /*0b20*/  VIADD R28, R28, 0x1 ;  /* 0x000000011c1c7836 */ /* 0x000fe20000000000 */
[----:B------:R-:W-:Y:S01]  /*0b30*/  IADD3 R13, PT, PT, R13, 0x1, RZ ;  /* 0x000000010d0d7810 */ /* 0x000fe20007ffe0ff */
[----:B------:R-:W-:-:S03]  /*0b40*/  VIADD R15, R15, 0x1 ;  /* 0x000000010f0f7836 */ /* 0x000fc60000000000 */
[----:B------:R-:W-:Y:S01]  /*0b50*/  ISETP.NE.AND P0, PT, R28, RZ, PT ;  /* 0x000000ff1c00720c */ /* 0x000fe20003f05270 */
[----:B--2---:R-:W-:-:S12]  /*0b60*/  DFMA R24, R4, R2, R24 ;  /* 0x000000020418722b */ /* 0x004fd80000000018 */
[----:B------:R-:W-:Y:S05]  /*0b70*/  @P0 BRA `(.L_x_12) ;  /* 0xfffffffc00d80947 */ /* 0x000fea000383ffff */
.L_x_7:
[----:B------:R-:W-:Y:S01]  /*0b80*/  STG.E.64 desc[UR6][R8.64], R24 ;  /* 0x0000001808007986 */ /* 0x000fe2000c101b06 */
[----:B------:R-:W-:Y:S05]  /*0b90*/  EXIT ;  /* 0x000000000000794d */ /* 0x000fea0003800000 */
.L_x_13:
        /* <DEDUP_REMOVED lines=14> */
.L_x_15:


//--------------------- .nv.shared.reserved.0     --------------------------
	.section	.nv.shared.reserved.0,"aw",@nobits
	.weak		__nv_reservedSMEM_offset_0_alias
	.size		__nv_reservedSMEM_offset_0_alias, 0, 64
	.other		__nv_reservedSMEM_offset_0_alias,@"STO_CUDA_RESERVED_SHARED STV_DEFAULT"
__nv_reservedSMEM_offset_0_alias:
	.zero		0
	.zero		64


//--------------------- .nv.constant0.lambda_26506 --------------------------
	.section	.nv.constant0.lambda_26506,"a",@progbits
	.sectionflags	@""
	.align	4
.nv.constant0.lambda_26506:
	.zero		1024


//--------------------- .nv.constant0.lambda_26231 --------------------------
	.section	.nv.constant0.lambda_26231,"a",@progbits
	.sectionflags	@""
	.align	4
.nv.constant0.lambda_26231:
	.zero		1000


//--------------------- SYMBOLS --------------------------

	.type		.nv.reservedSmem.offset0,@object
	.size		.nv.reservedSmem.offset0,0x4
